	.headerflags	@"EF_CUDA_TEXMODE_UNIFIED EF_CUDA_64BIT_ADDRESS EF_CUDA_ACCELERATORS EF_CUDA_SM90 EF_CUDA_VIRTUAL_SM(EF_CUDA_SM90)"
	.elftype	@"ET_EXEC"


//--------------------- .nv.info                  --------------------------
	.section	.nv.info,"",@"SHT_CUDA_INFO"
	.align	4


	//----- nvinfo : EIATTR_REGCOUNT
	.align		4
        /*0000*/ 	.byte	0x04, 0x2f
        /*0002*/ 	.short	(.L_1 - .L_0)
	.align		4
.L_0:
        /*0004*/ 	.word	index@(triton_poi_fused__softmax_13)
        /*0008*/ 	.word	0x0000000a


	//----- nvinfo : EIATTR_MIN_STACK_SIZE
	.align		4
.L_1:
        /*000c*/ 	.byte	0x04, 0x12
        /*000e*/ 	.short	(.L_3 - .L_2)
	.align		4
.L_2:
        /*0010*/ 	.word	index@(triton_poi_fused__softmax_13)
        /*0014*/ 	.word	0x00000000


	//----- nvinfo : EIATTR_FRAME_SIZE
	.align		4
.L_3:
        /*0018*/ 	.byte	0x04, 0x11
        /*001a*/ 	.short	(.L_5 - .L_4)
	.align		4
.L_4:
        /*001c*/ 	.word	index@(triton_poi_fused__softmax_13)
        /*0020*/ 	.word	0x00000000


	//----- nvinfo : EIATTR_MIN_STACK_SIZE
	.align		4
.L_5:
        /*0024*/ 	.byte	0x04, 0x12
        /*0026*/ 	.short	(.L_7 - .L_6)
	.align		4
.L_6:
        /*0028*/ 	.word	index@(triton_poi_fused__softmax_13)
        /*002c*/ 	.word	0x00000000
.L_7:


//--------------------- .nv.info.triton_poi_fused__softmax_13 --------------------------
	.section	.nv.info.triton_poi_fused__softmax_13,"",@"SHT_CUDA_INFO"
	.sectionflags	@""
	.align	4


	//----- nvinfo : EIATTR_CUDA_API_VERSION
	.align		4
        /*0000*/ 	.byte	0x04, 0x37
        /*0002*/ 	.short	(.L_9 - .L_8)
.L_8:
        /*0004*/ 	.word	0x0000007c


	//----- nvinfo : EIATTR_KPARAM_INFO
	.align		4
.L_9:
        /*0008*/ 	.byte	0x04, 0x17
        /*000a*/ 	.short	(.L_11 - .L_10)
.L_10:
        /*000c*/ 	.word	0x00000000
        /*0010*/ 	.short	0x0001
        /*0012*/ 	.short	0x0008
        /*0014*/ 	.byte	0x00, 0xf0, 0x11, 0x00


	//----- nvinfo : EIATTR_KPARAM_INFO
	.align		4
.L_11:
        /*0018*/ 	.byte	0x04, 0x17
        /*001a*/ 	.short	(.L_13 - .L_12)
.L_12:
        /*001c*/ 	.word	0x00000000
        /*0020*/ 	.short	0x0000
        /*0022*/ 	.short	0x0000
        /*0024*/ 	.byte	0x00, 0xf4, 0x21, 0x00


	//----- nvinfo : EIATTR_SPARSE_MMA_MASK
	.align		4
.L_13:
        /*0028*/ 	.byte	0x03, 0x50
        /*002a*/ 	.short	0x0000


	//----- nvinfo : EIATTR_MAXREG_COUNT
	.align		4
        /*002c*/ 	.byte	0x03, 0x1b
        /*002e*/ 	.short	0x00ff


	//----- nvinfo : EIATTR_EXIT_INSTR_OFFSETS
	.align		4
        /*0030*/ 	.byte	0x04, 0x1c
        /*0032*/ 	.short	(.L_15 - .L_14)


	//   ....[0]....
.L_14:
        /*0034*/ 	.word	0x000001d0


	//   ....[1]....
        /*0038*/ 	.word	0x000001f0


	//----- nvinfo : EIATTR_REQNTID
	.align		4
.L_15:
        /*003c*/ 	.byte	0x04, 0x10
        /*003e*/ 	.short	(.L_17 - .L_16)
.L_16:
        /*0040*/ 	.word	0x00000020
        /*0044*/ 	.word	0x00000001
        /*0048*/ 	.word	0x00000001


	//----- nvinfo : EIATTR_CRS_STACK_SIZE
	.align		4
.L_17:
        /*004c*/ 	.byte	0x04, 0x1e
        /*004e*/ 	.short	(.L_19 - .L_18)
.L_18:
        /*0050*/ 	.word	0x00000000


	//----- nvinfo : EIATTR_CBANK_PARAM_SIZE
	.align		4
.L_19:
        /*0054*/ 	.byte	0x03, 0x19
        /*0056*/ 	.short	0x000c


	//----- nvinfo : EIATTR_PARAM_CBANK
	.align		4
        /*0058*/ 	.byte	0x04, 0x0a
        /*005a*/ 	.short	(.L_21 - .L_20)
	.align		4
.L_20:
        /*005c*/ 	.word	index@(.nv.constant0.triton_poi_fused__softmax_13)
        /*0060*/ 	.short	0x0210
        /*0062*/ 	.short	0x000c


	//----- nvinfo : EIATTR_SW_WAR
	.align		4
.L_21:
        /*0064*/ 	.byte	0x04, 0x36
        /*0066*/ 	.short	(.L_23 - .L_22)
.L_22:
        /*0068*/ 	.word	0x00000008
.L_23:


//--------------------- .nv.callgraph             --------------------------
	.section	.nv.callgraph,"",@"SHT_CUDA_CALLGRAPH"
	.align	4
	.sectionentsize	8
	.align		4
        /*0000*/ 	.word	0x00000000
	.align		4
        /*0004*/ 	.word	0xffffffff
	.align		4
        /*0008*/ 	.word	0x00000000
	.align		4
        /*000c*/ 	.word	0xfffffffe
	.align		4
        /*0010*/ 	.word	0x00000000
	.align		4
        /*0014*/ 	.word	0xfffffffd
	.align		4
        /*0018*/ 	.word	0x00000000
	.align		4
        /*001c*/ 	.word	0xfffffffc


//--------------------- .text.triton_poi_fused__softmax_13 --------------------------
	.section	.text.triton_poi_fused__softmax_13,"ax",@progbits
	.align	128
        .global         triton_poi_fused__softmax_13
        .type           triton_poi_fused__softmax_13,@function
        .size           triton_poi_fused__softmax_13,(.L_x_3 - triton_poi_fused__softmax_13)
        .other          triton_poi_fused__softmax_13,@"STO_CUDA_ENTRY STV_DEFAULT"
triton_poi_fused__softmax_13:
.text.triton_poi_fused__softmax_13:
[----:B------:R-:W0:Y:S02]  /*0000*/  LDC R1, c[0x0][0x28] ;  /* 0x00000a00ff017b82 */ /* 0x000e240000000800 */
[----:B------:R-:W1:Y:S01]  /*0010*/  S2R R6, SR_TID.X ;  /* 0x0000000000067919 */ /* 0x000e620000002100 */
[----:B------:R-:W2:Y:S01]  /*0020*/  LDC.64 R2, c[0x0][0x210] ;  /* 0x00008400ff027b82 */ /* 0x000ea20000000a00 */
[----:B------:R-:W-:Y:S01]  /*0030*/  ULDC.64 UR4, c[0x0][0x208] ;  /* 0x0000820000047ab9 */ /* 0x000fe20000000a00 */
[----:B------:R-:W-:Y:S01]  /*0040*/  BSSY B0, `(.L_x_0) ;  /* 0x0000009000007945 */ /* 0x000fe20003800000 */
[----:B------:R-:W3:Y:S01]  /*0050*/  S2R R5, SR_CTAID.X ;  /* 0x0000000000057919 */ /* 0x000ee20000002500 */
[----:B-1----:R-:W-:-:S04]  /*0060*/  LOP3.LUT R0, R6, 0x3, RZ, 0xc0, !PT ;  /* 0x0000000306007812 */ /* 0x002fc800078ec0ff */
[----:B---3--:R-:W-:Y:S01]  /*0070*/  LEA R5, R5, R0, 0x2 ;  /* 0x0000000005057211 */ /* 0x008fe200078e10ff */
[----:B------:R-:W-:-:S03]  /*0080*/  HFMA2.MMA R0, -RZ, RZ, 0, 0 ;  /* 0x00000000ff007435 */ /* 0x000fc600000001ff */
[C---:B------:R-:W-:Y:S01]  /*0090*/  ISETP.GE.AND P0, PT, R5.reuse, 0x4, PT ;  /* 0x000000040500780c */ /* 0x040fe20003f06270 */
[----:B--2---:R-:W-:-:S12]  /*00a0*/  IMAD.WIDE R2, R5, 0x4, R2 ;  /* 0x0000000405027825 */ /* 0x004fd800078e0202 */
[----:B------:R-:W-:Y:S05]  /*00b0*/  @P0 BRA `(.L_x_1) ;  /* 0x0000000000040947 */ /* 0x000fea0003800000 */
[----:B------:R1:W5:Y:S02]  /*00c0*/  LDG.E R0, desc[UR4][R2.64] ;  /* 0x0000000402007981 */ /* 0x000364000c1e1900 */
.L_x_1:
[----:B------:R-:W-:Y:S05]  /*00d0*/  BSYNC B0 ;  /* 0x0000000000007941 */ /* 0x000fea0003800000 */
.L_x_0:
[----:B-----5:R-:W-:-:S04]  /*00e0*/  FADD R0, R0, -R0 ;  /* 0x8000000000007221 */ /* 0x020fc80000000000 */
[----:B------:R-:W-:-:S04]  /*00f0*/  FMUL R0, R0, 0.70710676908493041992 ;  /* 0x3f3504f300007820 */ /* 0x000fc80000400000 */
[----:B------:R-:W-:-:S05]  /*0100*/  FMUL R0, R0, 1.4426950216293334961 ;  /* 0x3fb8aa3b00007820 */ /* 0x000fca0000400000 */
[----:B------:R-:W-:-:S13]  /*0110*/  FSETP.GEU.AND P0, PT, R0, -126, PT ;  /* 0xc2fc00000000780b */ /* 0x000fda0003f0e000 */
[----:B------:R-:W-:-:S04]  /*0120*/  @!P0 FMUL R0, R0, 0.5 ;  /* 0x3f00000000008820 */ /* 0x000fc80000400000 */
[----:B------:R-:W2:Y:S02]  /*0130*/  MUFU.EX2 R4, R0 ;  /* 0x0000000000047308 */ /* 0x000ea40000000800 */
[----:B--2---:R-:W-:-:S05]  /*0140*/  @!P0 FMUL R4, R4, R4 ;  /* 0x0000000404048220 */ /* 0x004fca0000400000 */
[C---:B------:R-:W-:Y:S02]  /*0150*/  FSETP.GT.AND P0, PT, R4.reuse, 8.50705917302346158658e+37, PT ;  /* 0x7e8000000400780b */ /* 0x040fe40003f04000 */
[----:B------:R-:W-:-:S11]  /*0160*/  FSETP.GEU.AND P1, PT, R4, 1.175494350822287508e-38, PT ;  /* 0x008000000400780b */ /* 0x000fd60003f2e000 */
[----:B------:R-:W-:Y:S01]  /*0170*/  @P0 FMUL R4, R4, 0.25 ;  /* 0x3e80000004040820 */ /* 0x000fe20000400000 */
[----:B------:R-:W-:-:S03]  /*0180*/  LOP3.LUT P0, RZ, R6, 0x1c, RZ, 0xc0, !PT ;  /* 0x0000001c06ff7812 */ /* 0x000fc6000780c0ff */
[----:B------:R-:W-:Y:S01]  /*0190*/  @!P1 FMUL R4, R4, 16777216 ;  /* 0x4b80000004049820 */ /* 0x000fe20000400000 */
[----:B------:R-:W-:-:S03]  /*01a0*/  ISETP.LT.AND P0, PT, R5, 0x4, !P0 ;  /* 0x000000040500780c */ /* 0x000fc60004701270 */
[----:B------:R-:W2:Y:S02]  /*01b0*/  MUFU.RCP R7, R4 ;  /* 0x0000000400077308 */ /* 0x000ea40000001000 */
[----:B--2---:R-:W-:-:S08]  /*01c0*/  FMUL R7, R4, R7 ;  /* 0x0000000704077220 */ /* 0x004fd00000400000 */
[----:B------:R-:W-:Y:S05]  /*01d0*/  @!P0 EXIT ;  /* 0x000000000000894d */ /* 0x000fea0003800000 */
[----:B------:R-:W-:Y:S01]  /*01e0*/  STG.E desc[UR4][R2.64], R7 ;  /* 0x0000000702007986 */ /* 0x000fe2000c101904 */
[----:B------:R-:W-:Y:S05]  /*01f0*/  EXIT ;  /* 0x000000000000794d */ /* 0x000fea0003800000 */
.L_x_2:
[----:B------:R-:W-:-:S00]  /*0200*/  BRA `(.L_x_2) ;  /* 0xfffffffc00fc7947 */ /* 0x000fc0000383ffff */
[----:B------:R-:W-:-:S00]  /*0210*/  NOP ;  /* 0x0000000000007918 */ /* 0x000fc00000000000 */
        /* <DEDUP_REMOVED lines=14> */
.L_x_3:


//--------------------- .nv.constant0.triton_poi_fused__softmax_13 --------------------------
	.section	.nv.constant0.triton_poi_fused__softmax_13,"a",@progbits
	.sectionflags	@""
	.align	4
.nv.constant0.triton_poi_fused__softmax_13:
	.zero		540
